	.headerflags	@"EF_CUDA_TEXMODE_UNIFIED EF_CUDA_64BIT_ADDRESS EF_CUDA_ACCELERATORS EF_CUDA_SM90 EF_CUDA_VIRTUAL_SM(EF_CUDA_SM90)"
	.elftype	@"ET_EXEC"


//--------------------- .nv.info                  --------------------------
	.section	.nv.info,"",@"SHT_CUDA_INFO"
	.align	4


	//----- nvinfo : EIATTR_REGCOUNT
	.align		4
        /*0000*/ 	.byte	0x04, 0x2f
        /*0002*/ 	.short	(.L_1 - .L_0)
	.align		4
.L_0:
        /*0004*/ 	.word	index@(triton_poi_fused__to_copy_14)
        /*0008*/ 	.word	0x0000000a


	//----- nvinfo : EIATTR_MIN_STACK_SIZE
	.align		4
.L_1:
        /*000c*/ 	.byte	0x04, 0x12
        /*000e*/ 	.short	(.L_3 - .L_2)
	.align		4
.L_2:
        /*0010*/ 	.word	index@(triton_poi_fused__to_copy_14)
        /*0014*/ 	.word	0x00000000


	//----- nvinfo : EIATTR_FRAME_SIZE
	.align		4
.L_3:
        /*0018*/ 	.byte	0x04, 0x11
        /*001a*/ 	.short	(.L_5 - .L_4)
	.align		4
.L_4:
        /*001c*/ 	.word	index@(triton_poi_fused__to_copy_14)
        /*0020*/ 	.word	0x00000000


	//----- nvinfo : EIATTR_MIN_STACK_SIZE
	.align		4
.L_5:
        /*0024*/ 	.byte	0x04, 0x12
        /*0026*/ 	.short	(.L_7 - .L_6)
	.align		4
.L_6:
        /*0028*/ 	.word	index@(triton_poi_fused__to_copy_14)
        /*002c*/ 	.word	0x00000000
.L_7:


//--------------------- .nv.info.triton_poi_fused__to_copy_14 --------------------------
	.section	.nv.info.triton_poi_fused__to_copy_14,"",@"SHT_CUDA_INFO"
	.sectionflags	@""
	.align	4


	//----- nvinfo : EIATTR_CUDA_API_VERSION
	.align		4
        /*0000*/ 	.byte	0x04, 0x37
        /*0002*/ 	.short	(.L_9 - .L_8)
.L_8:
        /*0004*/ 	.word	0x0000007c


	//----- nvinfo : EIATTR_KPARAM_INFO
	.align		4
.L_9:
        /*0008*/ 	.byte	0x04, 0x17
        /*000a*/ 	.short	(.L_11 - .L_10)
.L_10:
        /*000c*/ 	.word	0x00000000
        /*0010*/ 	.short	0x0001
        /*0012*/ 	.short	0x0008
        /*0014*/ 	.byte	0x00, 0xf0, 0x11, 0x00


	//----- nvinfo : EIATTR_KPARAM_INFO
	.align		4
.L_11:
        /*0018*/ 	.byte	0x04, 0x17
        /*001a*/ 	.short	(.L_13 - .L_12)
.L_12:
        /*001c*/ 	.word	0x00000000
        /*0020*/ 	.short	0x0000
        /*0022*/ 	.short	0x0000
        /*0024*/ 	.byte	0x00, 0xf4, 0x21, 0x00


	//----- nvinfo : EIATTR_SPARSE_MMA_MASK
	.align		4
.L_13:
        /*0028*/ 	.byte	0x03, 0x50
        /*002a*/ 	.short	0x0000


	//----- nvinfo : EIATTR_MAXREG_COUNT
	.align		4
        /*002c*/ 	.byte	0x03, 0x1b
        /*002e*/ 	.short	0x00ff


	//----- nvinfo : EIATTR_EXIT_INSTR_OFFSETS
	.align		4
        /*0030*/ 	.byte	0x04, 0x1c
        /*0032*/ 	.short	(.L_15 - .L_14)


	//   ....[0]....
.L_14:
        /*0034*/ 	.word	0x00000170


	//   ....[1]....
        /*0038*/ 	.word	0x000001a0


	//----- nvinfo : EIATTR_REQNTID
	.align		4
.L_15:
        /*003c*/ 	.byte	0x04, 0x10
        /*003e*/ 	.short	(.L_17 - .L_16)
.L_16:
        /*0040*/ 	.word	0x00000020
        /*0044*/ 	.word	0x00000001
        /*0048*/ 	.word	0x00000001


	//----- nvinfo : EIATTR_CBANK_PARAM_SIZE
	.align		4
.L_17:
        /*004c*/ 	.byte	0x03, 0x19
        /*004e*/ 	.short	0x000c


	//----- nvinfo : EIATTR_PARAM_CBANK
	.align		4
        /*0050*/ 	.byte	0x04, 0x0a
        /*0052*/ 	.short	(.L_19 - .L_18)
	.align		4
.L_18:
        /*0054*/ 	.word	index@(.nv.constant0.triton_poi_fused__to_copy_14)
        /*0058*/ 	.short	0x0210
        /*005a*/ 	.short	0x000c


	//----- nvinfo : EIATTR_SW_WAR
	.align		4
.L_19:
        /*005c*/ 	.byte	0x04, 0x36
        /*005e*/ 	.short	(.L_21 - .L_20)
.L_20:
        /*0060*/ 	.word	0x00000008
.L_21:


//--------------------- .nv.callgraph             --------------------------
	.section	.nv.callgraph,"",@"SHT_CUDA_CALLGRAPH"
	.align	4
	.sectionentsize	8
	.align		4
        /*0000*/ 	.word	0x00000000
	.align		4
        /*0004*/ 	.word	0xffffffff
	.align		4
        /*0008*/ 	.word	0x00000000
	.align		4
        /*000c*/ 	.word	0xfffffffe
	.align		4
        /*0010*/ 	.word	0x00000000
	.align		4
        /*0014*/ 	.word	0xfffffffd
	.align		4
        /*0018*/ 	.word	0x00000000
	.align		4
        /*001c*/ 	.word	0xfffffffc


//--------------------- .text.triton_poi_fused__to_copy_14 --------------------------
	.section	.text.triton_poi_fused__to_copy_14,"ax",@progbits
	.align	128
        .global         triton_poi_fused__to_copy_14
        .type           triton_poi_fused__to_copy_14,@function
        .size           triton_poi_fused__to_copy_14,(.L_x_1 - triton_poi_fused__to_copy_14)
        .other          triton_poi_fused__to_copy_14,@"STO_CUDA_ENTRY STV_DEFAULT"
triton_poi_fused__to_copy_14:
.text.triton_poi_fused__to_copy_14:
[----:B------:R-:W0:Y:S02]  /*0000*/  LDC R1, c[0x0][0x28] ;  /* 0x00000a00ff017b82 */ /* 0x000e240000000800 */
[----:B------:R-:W1:Y:S01]  /*0010*/  S2R R0, SR_TID.X ;  /* 0x0000000000007919 */ /* 0x000e620000002100 */
[----:B------:R-:W-:Y:S01]  /*0020*/  IMAD.MOV.U32 R7, RZ, RZ, 0x3c888889 ;  /* 0x3c888889ff077424 */ /* 0x000fe200078e00ff */
[----:B------:R-:W2:Y:S01]  /*0030*/  S2R R5, SR_CTAID.X ;  /* 0x0000000000057919 */ /* 0x000ea20000002500 */
[----:B-1----:R-:W-:-:S05]  /*0040*/  IMAD.SHL.U32 R0, R0, 0x2, RZ ;  /* 0x0000000200007824 */ /* 0x002fca00078e00ff */
[----:B------:R-:W-:-:S05]  /*0050*/  LOP3.LUT R0, R0, 0x3e, RZ, 0xc0, !PT ;  /* 0x0000003e00007812 */ /* 0x000fca00078ec0ff */
[----:B--2---:R-:W-:-:S05]  /*0060*/  IMAD R5, R5, 0x40, R0 ;  /* 0x0000004005057824 */ /* 0x004fca00078e0200 */
[----:B------:R-:W-:Y:S02]  /*0070*/  IADD3 R0, R5, 0x1, RZ ;  /* 0x0000000105007810 */ /* 0x000fe40007ffe0ff */
[----:B------:R-:W-:Y:S02]  /*0080*/  I2FP.F32.S32 R2, R5 ;  /* 0x0000000500027245 */ /* 0x000fe40000201400 */
[----:B------:R-:W-:Y:S02]  /*0090*/  I2FP.F32.S32 R0, R0 ;  /* 0x0000000000007245 */ /* 0x000fe40000201400 */
[----:B------:R-:W-:Y:S01]  /*00a0*/  ISETP.GE.AND P0, PT, R5, 0x3c, PT ;  /* 0x0000003c0500780c */ /* 0x000fe20003f06270 */
[----:B------:R-:W-:Y:S02]  /*00b0*/  FADD R2, R2, 0.5 ;  /* 0x3f00000002027421 */ /* 0x000fe40000000000 */
[----:B------:R-:W-:Y:S02]  /*00c0*/  FADD R0, R0, 0.5 ;  /* 0x3f00000000007421 */ /* 0x000fe40000000000 */
[----:B------:R-:W-:-:S02]  /*00d0*/  FFMA R4, R2, R7, -0.5 ;  /* 0xbf00000002047423 */ /* 0x000fc40000000007 */
[----:B------:R-:W1:Y:S01]  /*00e0*/  LDC.64 R2, c[0x0][0x210] ;  /* 0x00008400ff027b82 */ /* 0x000e620000000a00 */
[----:B------:R-:W-:Y:S02]  /*00f0*/  FFMA R0, R0, R7, -0.5 ;  /* 0xbf00000000007423 */ /* 0x000fe40000000007 */
[----:B------:R-:W-:-:S03]  /*0100*/  FMNMX R4, RZ, R4, !PT ;  /* 0x00000004ff047209 */ /* 0x000fc60007800000 */
[----:B------:R-:W-:-:S03]  /*0110*/  FMNMX R0, RZ, R0, !PT ;  /* 0x00000000ff007209 */ /* 0x000fc60007800000 */
[----:B------:R-:W2:Y:S08]  /*0120*/  F2I.TRUNC.NTZ R4, R4 ;  /* 0x0000000400047305 */ /* 0x000eb0000020f100 */
[----:B------:R-:W3:Y:S01]  /*0130*/  F2I.TRUNC.NTZ R6, R0 ;  /* 0x0000000000067305 */ /* 0x000ee2000020f100 */
[----:B-1----:R-:W-:Y:S01]  /*0140*/  IMAD.WIDE R2, R5, 0x8, R2 ;  /* 0x0000000805027825 */ /* 0x002fe200078e0202 */
[----:B--2---:R-:W-:-:S02]  /*0150*/  SHF.R.S32.HI R5, RZ, 0x1f, R4 ;  /* 0x0000001fff057819 */ /* 0x004fc40000011404 */
[----:B---3--:R-:W-:Y:S01]  /*0160*/  SHF.R.S32.HI R7, RZ, 0x1f, R6 ;  /* 0x0000001fff077819 */ /* 0x008fe20000011406 */
[----:B------:R-:W-:Y:S06]  /*0170*/  @P0 EXIT ;  /* 0x000000000000094d */ /* 0x000fec0003800000 */
[----:B------:R-:W-:Y:S02]  /*0180*/  ULDC.64 UR4, c[0x0][0x208] ;  /* 0x0000820000047ab9 */ /* 0x000fe40000000a00 */
[----:B------:R-:W-:Y:S01]  /*0190*/  STG.E.128 desc[UR4][R2.64], R4 ;  /* 0x0000000402007986 */ /* 0x000fe2000c101d04 */
[----:B------:R-:W-:Y:S05]  /*01a0*/  EXIT ;  /* 0x000000000000794d */ /* 0x000fea0003800000 */
.L_x_0:
[----:B------:R-:W-:-:S00]  /*01b0*/  BRA `(.L_x_0) ;  /* 0xfffffffc00fc7947 */ /* 0x000fc0000383ffff */
[----:B------:R-:W-:-:S00]  /*01c0*/  NOP ;  /* 0x0000000000007918 */ /* 0x000fc00000000000 */
        /* <DEDUP_REMOVED lines=11> */
.L_x_1:


//--------------------- .nv.constant0.triton_poi_fused__to_copy_14 --------------------------
	.section	.nv.constant0.triton_poi_fused__to_copy_14,"a",@progbits
	.sectionflags	@""
	.align	4
.nv.constant0.triton_poi_fused__to_copy_14:
	.zero		540
